//
// Generated by NVIDIA NVVM Compiler
//
// Compiler Build ID: CL-36424714
// Cuda compilation tools, release 13.0, V13.0.88
// Based on NVVM 20.0.0
//

.version 9.0
.target sm_100
.address_size 64

	// .globl	_Z16const_mem_kernelPfS_i
.const .align 4 .b8 c[36] = {205, 204, 76, 62, 154, 153, 153, 190, 205, 204, 204, 62, 0, 0, 0, 63, 154, 153, 25, 63, 51, 51, 51, 63, 205, 204, 76, 191, 102, 102, 102, 191, 205, 204, 204, 61};

.visible .entry _Z16const_mem_kernelPfS_i(
	.param .u64 .ptr .align 1 _Z16const_mem_kernelPfS_i_param_0,
	.param .u64 .ptr .align 1 _Z16const_mem_kernelPfS_i_param_1,
	.param .u32 _Z16const_mem_kernelPfS_i_param_2
)
{
	.reg .pred 	%p<6>;
	.reg .b32 	%r<18>;
	.reg .b32 	%f<28>;
	.reg .b64 	%rd<25>;

	ld.param.u64 	%rd1, [_Z16const_mem_kernelPfS_i_param_0];
	ld.param.u64 	%rd2, [_Z16const_mem_kernelPfS_i_param_1];
	ld.param.u32 	%r3, [_Z16const_mem_kernelPfS_i_param_2];
	mov.u32 	%r4, %ctaid.x;
	mov.u32 	%r5, %ntid.x;
	mov.u32 	%r6, %tid.x;
	mad.lo.s32 	%r1, %r4, %r5, %r6;
	mov.u32 	%r7, %ctaid.y;
	mov.u32 	%r8, %ntid.y;
	mov.u32 	%r9, %tid.y;
	mad.lo.s32 	%r2, %r7, %r8, %r9;
	add.s32 	%r10, %r3, -1;
	max.s32 	%r11, %r2, %r1;
	setp.ge.s32 	%p1, %r11, %r10;
	setp.eq.s32 	%p2, %r2, 0;
	or.pred  	%p3, %p2, %p1;
	setp.lt.s32 	%p4, %r1, 1;
	or.pred  	%p5, %p4, %p3;
	@%p5 bra 	$L__BB0_2;
	cvta.to.global.u64 	%rd3, %rd1;
	cvta.to.global.u64 	%rd4, %rd2;
	ld.const.f32 	%f1, [c];
	add.s32 	%r12, %r2, -1;
	mul.lo.s32 	%r13, %r3, %r12;
	cvt.s64.s32 	%rd5, %r13;
	cvt.u64.u32 	%rd6, %r1;
	add.s64 	%rd7, %rd5, %rd6;
	shl.b64 	%rd8, %rd7, 2;
	add.s64 	%rd9, %rd3, %rd8;
	ld.global.f32 	%f2, [%rd9+-4];
	ld.const.f32 	%f3, [c+12];
	add.s32 	%r14, %r13, %r1;
	mul.wide.s32 	%rd10, %r14, 4;
	add.s64 	%rd11, %rd3, %rd10;
	ld.global.f32 	%f4, [%rd11];
	mul.f32 	%f5, %f3, %f4;
	fma.rn.f32 	%f6, %f1, %f2, %f5;
	ld.const.f32 	%f7, [c+24];
	ld.global.f32 	%f8, [%rd11+4];
	fma.rn.f32 	%f9, %f7, %f8, %f6;
	ld.const.f32 	%f10, [c+4];
	mul.lo.s32 	%r15, %r3, %r2;
	cvt.s64.s32 	%rd12, %r15;
	add.s64 	%rd13, %rd12, %rd6;
	shl.b64 	%rd14, %rd13, 2;
	add.s64 	%rd15, %rd3, %rd14;
	ld.global.f32 	%f11, [%rd15+-4];
	fma.rn.f32 	%f12, %f10, %f11, %f9;
	ld.const.f32 	%f13, [c+16];
	add.s32 	%r16, %r14, %r3;
	mul.wide.s32 	%rd16, %r3, 4;
	add.s64 	%rd17, %rd11, %rd16;
	ld.global.f32 	%f14, [%rd17];
	fma.rn.f32 	%f15, %f13, %f14, %f12;
	ld.const.f32 	%f16, [c+28];
	ld.global.f32 	%f17, [%rd17+4];
	fma.rn.f32 	%f18, %f16, %f17, %f15;
	ld.const.f32 	%f19, [c+8];
	add.s32 	%r17, %r15, %r3;
	cvt.s64.s32 	%rd18, %r17;
	add.s64 	%rd19, %rd18, %rd6;
	shl.b64 	%rd20, %rd19, 2;
	add.s64 	%rd21, %rd3, %rd20;
	ld.global.f32 	%f20, [%rd21+-4];
	fma.rn.f32 	%f21, %f19, %f20, %f18;
	ld.const.f32 	%f22, [c+20];
	add.s64 	%rd22, %rd17, %rd16;
	ld.global.f32 	%f23, [%rd22];
	fma.rn.f32 	%f24, %f22, %f23, %f21;
	ld.const.f32 	%f25, [c+32];
	ld.global.f32 	%f26, [%rd22+4];
	fma.rn.f32 	%f27, %f25, %f26, %f24;
	mul.wide.s32 	%rd23, %r16, 4;
	add.s64 	%rd24, %rd4, %rd23;
	st.global.f32 	[%rd24], %f27;
$L__BB0_2:
	ret;

}


// ===== COMPILED SASS (sm_100) =====

	.target	sm_100

	.elftype	@"ET_EXEC"


//--------------------- .note.nv.tkinfo           --------------------------
	.section	.note.nv.tkinfo,"",@"SHT_NOTE"
	.sectionflags	@"SHF_NOTE_NV_TKINFO"
	.tkinfo
        /*0018*/ 	.word	0x00000002
        /*0030*/ 	.string	""
        /*0030*/ 	.string	"ptxas"
        /*0030*/ 	.string	"Cuda compilation tools, release 13.0, V13.0.88"
        /*0030*/ 	.string	"Build cuda_13.0.r13.0/compiler.36424714_0"
        /*0030*/ 	.string	"-arch sm_100 -m 64 "



//--------------------- .note.nv.cuinfo           --------------------------
	.section	.note.nv.cuinfo,"",@"SHT_NOTE"
	.sectionflags	@"SHF_NOTE_NV_CUINFO"
        /*0018*/ 	.short	0x0002
        /*001a*/ 	.short	0x0064
        /*001c*/ 	.short	0x0082
	.zero		2


//--------------------- .nv.info                  --------------------------
	.section	.nv.info,"",@"SHT_CUDA_INFO"
	.align	4


	//----- nvinfo : EIATTR_REGCOUNT
	.align		4
        /*0000*/ 	.byte	0x04, 0x2f
        /*0002*/ 	.short	(.L_2 - .L_1)
	.align		4
.L_1:
        /*0004*/ 	.word	index@(_Z16const_mem_kernelPfS_i)
        /*0008*/ 	.word	0x00000019


	//----- nvinfo : EIATTR_FRAME_SIZE
	.align		4
.L_2:
        /*000c*/ 	.byte	0x04, 0x11
        /*000e*/ 	.short	(.L_4 - .L_3)
	.align		4
.L_3:
        /*0010*/ 	.word	index@(_Z16const_mem_kernelPfS_i)
        /*0014*/ 	.word	0x00000000


	//----- nvinfo : EIATTR_MIN_STACK_SIZE
	.align		4
.L_4:
        /*0018*/ 	.byte	0x04, 0x12
        /*001a*/ 	.short	(.L_6 - .L_5)
	.align		4
.L_5:
        /*001c*/ 	.word	index@(_Z16const_mem_kernelPfS_i)
        /*0020*/ 	.word	0x00000000
.L_6:


//--------------------- .nv.compat                --------------------------
	.section	.nv.compat,"",@"SHT_CUDA_COMPAT_INFO"
	.align	4
        /*0000*/ 	.byte	0x02, 0x09, 0x00, 0x00, 0x02, 0x02, 0x01, 0x00, 0x02, 0x05, 0x05, 0x00, 0x03, 0x07, 0x01, 0x01
        /*0010*/ 	.byte	0x02, 0x03, 0x00, 0x00, 0x02, 0x06, 0x01, 0x00, 0x04, 0x0b, 0x08, 0x00, 0x09, 0x00, 0x00, 0x00
        /*0020*/ 	.byte	0x00, 0x00, 0x00, 0x00


//--------------------- .nv.info._Z16const_mem_kernelPfS_i --------------------------
	.section	.nv.info._Z16const_mem_kernelPfS_i,"",@"SHT_CUDA_INFO"
	.sectionflags	@""
	.align	4


	//----- nvinfo : EIATTR_CUDA_API_VERSION
	.align		4
        /*0000*/ 	.byte	0x04, 0x37
        /*0002*/ 	.short	(.L_8 - .L_7)
.L_7:
        /*0004*/ 	.word	0x00000082


	//----- nvinfo : EIATTR_KPARAM_INFO
	.align		4
.L_8:
        /*0008*/ 	.byte	0x04, 0x17
        /*000a*/ 	.short	(.L_10 - .L_9)
.L_9:
        /*000c*/ 	.word	0x00000000
        /*0010*/ 	.short	0x0002
        /*0012*/ 	.short	0x0010
        /*0014*/ 	.byte	0x00, 0xf0, 0x11, 0x00


	//----- nvinfo : EIATTR_KPARAM_INFO
	.align		4
.L_10:
        /*0018*/ 	.byte	0x04, 0x17
        /*001a*/ 	.short	(.L_12 - .L_11)
.L_11:
        /*001c*/ 	.word	0x00000000
        /*0020*/ 	.short	0x0001
        /*0022*/ 	.short	0x0008
        /*0024*/ 	.byte	0x00, 0xf5, 0x21, 0x00


	//----- nvinfo : EIATTR_KPARAM_INFO
	.align		4
.L_12:
        /*0028*/ 	.byte	0x04, 0x17
        /*002a*/ 	.short	(.L_14 - .L_13)
.L_13:
        /*002c*/ 	.word	0x00000000
        /*0030*/ 	.short	0x0000
        /*0032*/ 	.short	0x0000
        /*0034*/ 	.byte	0x00, 0xf5, 0x21, 0x00


	//----- nvinfo : EIATTR_SPARSE_MMA_MASK
	.align		4
.L_14:
        /*0038*/ 	.byte	0x03, 0x50
        /*003a*/ 	.short	0x0000


	//----- nvinfo : EIATTR_MAXREG_COUNT
	.align		4
        /*003c*/ 	.byte	0x03, 0x1b
        /*003e*/ 	.short	0x00ff


	//----- nvinfo : EIATTR_MERCURY_ISA_VERSION
	.align		4
        /*0040*/ 	.byte	0x03, 0x5f
        /*0042*/ 	.short	0x0101


	//----- nvinfo : EIATTR_VRC_CTA_INIT_COUNT
	.align		4
        /*0044*/ 	.byte	0x02, 0x4a
	.zero		1
	.zero		1


	//----- nvinfo : EIATTR_EXIT_INSTR_OFFSETS
	.align		4
        /*0048*/ 	.byte	0x04, 0x1c
        /*004a*/ 	.short	(.L_16 - .L_15)


	//   ....[0]....
.L_15:
        /*004c*/ 	.word	0x000000f0


	//   ....[1]....
        /*0050*/ 	.word	0x00000400


	//----- nvinfo : EIATTR_CBANK_PARAM_SIZE
	.align		4
.L_16:
        /*0054*/ 	.byte	0x03, 0x19
        /*0056*/ 	.short	0x0014


	//----- nvinfo : EIATTR_PARAM_CBANK
	.align		4
        /*0058*/ 	.byte	0x04, 0x0a
        /*005a*/ 	.short	(.L_18 - .L_17)
	.align		4
.L_17:
        /*005c*/ 	.word	index@(.nv.constant0._Z16const_mem_kernelPfS_i)
        /*0060*/ 	.short	0x0380
        /*0062*/ 	.short	0x0014


	//----- nvinfo : EIATTR_SW_WAR
	.align		4
.L_18:
        /*0064*/ 	.byte	0x04, 0x36
        /*0066*/ 	.short	(.L_20 - .L_19)
.L_19:
        /*0068*/ 	.word	0x00000008
.L_20:


//--------------------- .nv.callgraph             --------------------------
	.section	.nv.callgraph,"",@"SHT_CUDA_CALLGRAPH"
	.align	4
	.sectionentsize	8
	.align		4
        /*0000*/ 	.word	0x00000000
	.align		4
        /*0004*/ 	.word	0xffffffff
	.align		4
        /*0008*/ 	.word	0x00000000
	.align		4
        /*000c*/ 	.word	0xfffffffe
	.align		4
        /*0010*/ 	.word	0x00000000
	.align		4
        /*0014*/ 	.word	0xfffffffd
	.align		4
        /*0018*/ 	.word	0x00000000
	.align		4
        /*001c*/ 	.word	0xfffffffc


//--------------------- .nv.constant3             --------------------------
	.section	.nv.constant3,"a",@progbits
	.align	4
.nv.constant3:
	.type		c,@object
	.size		c,(.L_0 - c)
c:
        /*0000*/ 	.byte	0xcd, 0xcc, 0x4c, 0x3e, 0x9a, 0x99, 0x99, 0xbe, 0xcd, 0xcc, 0xcc, 0x3e, 0x00, 0x00, 0x00, 0x3f
        /*0010*/ 	.byte	0x9a, 0x99, 0x19, 0x3f, 0x33, 0x33, 0x33, 0x3f, 0xcd, 0xcc, 0x4c, 0xbf, 0x66, 0x66, 0x66, 0xbf
        /*0020*/ 	.byte	0xcd, 0xcc, 0xcc, 0x3d
.L_0:


//--------------------- .text._Z16const_mem_kernelPfS_i --------------------------
	.section	.text._Z16const_mem_kernelPfS_i,"ax",@progbits
	.align	128
        .global         _Z16const_mem_kernelPfS_i
        .type           _Z16const_mem_kernelPfS_i,@function
        .size           _Z16const_mem_kernelPfS_i,(.L_x_1 - _Z16const_mem_kernelPfS_i)
        .other          _Z16const_mem_kernelPfS_i,@"STO_CUDA_ENTRY STV_DEFAULT"
_Z16const_mem_kernelPfS_i:
.text._Z16const_mem_kernelPfS_i:
[----:B------:R-:W-:Y:S01]  /*0000*/  LDC R1, c[0x0][0x37c] ;  /* 0x0000df00ff017b82 */ /* 0x000fe20000000800 */
[----:B------:R-:W0:Y:S07]  /*0010*/  S2R R3, SR_TID.X ;  /* 0x0000000000037919 */ /* 0x000e2e0000002100 */
[----:B------:R-:W0:Y:S01]  /*0020*/  S2UR UR4, SR_CTAID.X ;  /* 0x00000000000479c3 */ /* 0x000e220000002500 */
[----:B------:R-:W1:Y:S07]  /*0030*/  S2R R5, SR_TID.Y ;  /* 0x0000000000057919 */ /* 0x000e6e0000002200 */
[----:B------:R-:W0:Y:S08]  /*0040*/  LDC R8, c[0x0][0x360] ;  /* 0x0000d800ff087b82 */ /* 0x000e300000000800 */
[----:B------:R-:W1:Y:S08]  /*0050*/  S2UR UR5, SR_CTAID.Y ;  /* 0x00000000000579c3 */ /* 0x000e700000002600 */
[----:B------:R-:W1:Y:S08]  /*0060*/  LDC R2, c[0x0][0x364] ;  /* 0x0000d900ff027b82 */ /* 0x000e700000000800 */
[----:B------:R-:W2:Y:S01]  /*0070*/  LDC R0, c[0x0][0x390] ;  /* 0x0000e400ff007b82 */ /* 0x000ea20000000800 */
[----:B0-----:R-:W-:-:S02]  /*0080*/  IMAD R8, R8, UR4, R3 ;  /* 0x0000000408087c24 */ /* 0x001fc4000f8e0203 */
[----:B-1----:R-:W-:-:S05]  /*0090*/  IMAD R3, R2, UR5, R5 ;  /* 0x0000000502037c24 */ /* 0x002fca000f8e0205 */
[----:B------:R-:W-:Y:S02]  /*00a0*/  VIMNMX R5, PT, PT, R8, R3, !PT ;  /* 0x0000000308057248 */ /* 0x000fe40007fe0100 */
[----:B--2---:R-:W-:-:S04]  /*00b0*/  IADD3 R2, PT, PT, R0, -0x1, RZ ;  /* 0xffffffff00027810 */ /* 0x004fc80007ffe0ff */
[----:B------:R-:W-:-:S04]  /*00c0*/  ISETP.GE.AND P0, PT, R5, R2, PT ;  /* 0x000000020500720c */ /* 0x000fc80003f06270 */
[----:B------:R-:W-:-:S04]  /*00d0*/  ISETP.EQ.OR P0, PT, R3, RZ, P0 ;  /* 0x000000ff0300720c */ /* 0x000fc80000702670 */
[----:B------:R-:W-:-:S13]  /*00e0*/  ISETP.LT.OR P0, PT, R8, 0x1, P0 ;  /* 0x000000010800780c */ /* 0x000fda0000701670 */
[----:B------:R-:W-:Y:S05]  /*00f0*/  @P0 EXIT ;  /* 0x000000000000094d */ /* 0x000fea0003800000 */
[----:B------:R-:W0:Y:S01]  /*0100*/  LDC.64 R4, c[0x0][0x380] ;  /* 0x0000e000ff047b82 */ /* 0x000e220000000a00 */
[----:B------:R-:W1:Y:S01]  /*0110*/  LDCU.64 UR6, c[0x0][0x380] ;  /* 0x00007000ff0677ac */ /* 0x000e620008000a00 */
[C---:B------:R-:W-:Y:S01]  /*0120*/  IADD3 R7, PT, PT, R3.reuse, -0x1, RZ ;  /* 0xffffffff03077810 */ /* 0x040fe20007ffe0ff */
[-C--:B------:R-:W-:Y:S01]  /*0130*/  IMAD R9, R3, R0.reuse, RZ ;  /* 0x0000000003097224 */ /* 0x080fe200078e02ff */
[----:B------:R-:W2:Y:S03]  /*0140*/  LDCU.64 UR4, c[0x0][0x358] ;  /* 0x00006b00ff0477ac */ /* 0x000ea60008000a00 */
[----:B------:R-:W-:Y:S01]  /*0150*/  IMAD R7, R7, R0, RZ ;  /* 0x0000000007077224 */ /* 0x000fe200078e02ff */
[C---:B------:R-:W-:Y:S01]  /*0160*/  IADD3 R10, P0, PT, R8.reuse, R9, RZ ;  /* 0x00000009080a7210 */ /* 0x040fe20007f1e0ff */
[----:B------:R-:W3:Y:S02]  /*0170*/  LDCU.128 UR8, c[0x3][URZ] ;  /* 0x00c00000ff0877ac */ /* 0x000ee40008000c00 */
[C---:B------:R-:W-:Y:S01]  /*0180*/  IMAD.IADD R3, R8.reuse, 0x1, R7 ;  /* 0x0000000108037824 */ /* 0x040fe200078e0207 */
[----:B------:R-:W-:Y:S01]  /*0190*/  IADD3 R2, P1, PT, R8, R7, RZ ;  /* 0x0000000708027210 */ /* 0x000fe20007f3e0ff */
[----:B------:R-:W4:Y:S03]  /*01a0*/  LDCU.128 UR12, c[0x3][0x10] ;  /* 0x00c00200ff0c77ac */ /* 0x000f260008000c00 */
[----:B------:R-:W-:-:S02]  /*01b0*/  LEA.HI.X.SX32 R11, R7, RZ, 0x1, P1 ;  /* 0x000000ff070b7211 */ /* 0x000fc400008f0eff */
[----:B------:R-:W-:Y:S02]  /*01c0*/  LEA.HI.X.SX32 R7, R9, RZ, 0x1, P0 ;  /* 0x000000ff09077211 */ /* 0x000fe400000f0eff */
[----:B-1----:R-:W-:Y:S02]  /*01d0*/  LEA R12, P1, R2, UR6, 0x2 ;  /* 0x00000006020c7c11 */ /* 0x002fe4000f8210ff */
[----:B------:R-:W-:Y:S01]  /*01e0*/  LEA R6, P0, R10, UR6, 0x2 ;  /* 0x000000060a067c11 */ /* 0x000fe2000f8010ff */
[----:B0-----:R-:W-:Y:S01]  /*01f0*/  IMAD.WIDE R4, R3, 0x4, R4 ;  /* 0x0000000403047825 */ /* 0x001fe200078e0204 */
[----:B------:R-:W-:-:S04]  /*0200*/  LEA.HI.X R13, R2, UR7, R11, 0x2, P1 ;  /* 0x00000007020d7c11 */ /* 0x000fc800088f140b */
[----:B--2---:R-:W3:Y:S01]  /*0210*/  LDG.E R2, desc[UR4][R4.64] ;  /* 0x0000000404027981 */ /* 0x004ee2000c1e1900 */
[----:B------:R-:W-:Y:S02]  /*0220*/  LEA.HI.X R7, R10, UR7, R7, 0x2, P0 ;  /* 0x000000070a077c11 */ /* 0x000fe400080f1407 */
[----:B------:R-:W-:Y:S01]  /*0230*/  IADD3 R11, PT, PT, R9, R0, RZ ;  /* 0x00000000090b7210 */ /* 0x000fe20007ffe0ff */
[----:B------:R-:W2:Y:S03]  /*0240*/  LDG.E R12, desc[UR4][R12.64+-0x4] ;  /* 0xfffffc040c0c7981 */ /* 0x000ea6000c1e1900 */
[----:B------:R-:W-:Y:S01]  /*0250*/  IADD3 R10, P0, PT, R8, R11, RZ ;  /* 0x0000000b080a7210 */ /* 0x000fe20007f1e0ff */
[----:B------:R3:W4:Y:S01]  /*0260*/  LDG.E R17, desc[UR4][R4.64+0x4] ;  /* 0x0000040404117981 */ /* 0x000722000c1e1900 */
[----:B------:R-:W-:-:S03]  /*0270*/  IMAD.WIDE R8, R0, 0x4, R4 ;  /* 0x0000000400087825 */ /* 0x000fc600078e0204 */
[----:B------:R-:W5:Y:S01]  /*0280*/  LDG.E R7, desc[UR4][R6.64+-0x4] ;  /* 0xfffffc0406077981 */ /* 0x000f62000c1e1900 */
[----:B------:R-:W-:Y:S02]  /*0290*/  LEA.HI.X.SX32 R11, R11, RZ, 0x1, P0 ;  /* 0x000000ff0b0b7211 */ /* 0x000fe400000f0eff */
[C---:B------:R-:W-:Y:S01]  /*02a0*/  LEA R14, P0, R10.reuse, UR6, 0x2 ;  /* 0x000000060a0e7c11 */ /* 0x040fe2000f8010ff */
[----:B------:R-:W5:Y:S01]  /*02b0*/  LDG.E R16, desc[UR4][R8.64] ;  /* 0x0000000408107981 */ /* 0x000f62000c1e1900 */
[----:B------:R-:W0:Y:S02]  /*02c0*/  LDCU UR6, c[0x3][0x20] ;  /* 0x00c00400ff0677ac */ /* 0x000e240008000800 */
[----:B------:R-:W-:Y:S01]  /*02d0*/  LEA.HI.X R15, R10, UR7, R11, 0x2, P0 ;  /* 0x000000070a0f7c11 */ /* 0x000fe200080f140b */
[----:B------:R-:W5:Y:S01]  /*02e0*/  LDG.E R18, desc[UR4][R8.64+0x4] ;  /* 0x0000040408127981 */ /* 0x000f62000c1e1900 */
[----:B------:R-:W-:-:S03]  /*02f0*/  IMAD.WIDE R10, R0, 0x4, R8 ;  /* 0x00000004000a7825 */ /* 0x000fc600078e0208 */
[----:B------:R-:W5:Y:S04]  /*0300*/  LDG.E R14, desc[UR4][R14.64+-0x4] ;  /* 0xfffffc040e0e7981 */ /* 0x000f68000c1e1900 */
[----:B------:R-:W5:Y:S04]  /*0310*/  LDG.E R20, desc[UR4][R10.64] ;  /* 0x000000040a147981 */ /* 0x000f68000c1e1900 */
[----:B------:R-:W0:Y:S01]  /*0320*/  LDG.E R22, desc[UR4][R10.64+0x4] ;  /* 0x000004040a167981 */ /* 0x000e22000c1e1900 */
[----:B------:R-:W-:Y:S02]  /*0330*/  IMAD.IADD R3, R3, 0x1, R0 ;  /* 0x0000000103037824 */ /* 0x000fe400078e0200 */
[----:B---3--:R-:W-:-:S04]  /*0340*/  FMUL R5, R2, UR11 ;  /* 0x0000000b02057c20 */ /* 0x008fc80008400000 */
[----:B--2---:R-:W-:Y:S02]  /*0350*/  FFMA R12, R12, UR8, R5 ;  /* 0x000000080c0c7c23 */ /* 0x004fe40008000005 */
[----:B------:R-:W1:Y:S02]  /*0360*/  LDC.64 R4, c[0x0][0x388] ;  /* 0x0000e200ff047b82 */ /* 0x000e640000000a00 */
[----:B----4-:R-:W-:-:S04]  /*0370*/  FFMA R12, R17, UR14, R12 ;  /* 0x0000000e110c7c23 */ /* 0x010fc8000800000c */
[----:B-----5:R-:W-:-:S04]  /*0380*/  FFMA R7, R7, UR9, R12 ;  /* 0x0000000907077c23 */ /* 0x020fc8000800000c */
[----:B------:R-:W-:-:S04]  /*0390*/  FFMA R7, R16, UR12, R7 ;  /* 0x0000000c10077c23 */ /* 0x000fc80008000007 */
[----:B------:R-:W-:-:S04]  /*03a0*/  FFMA R7, R18, UR15, R7 ;  /* 0x0000000f12077c23 */ /* 0x000fc80008000007 */
[----:B------:R-:W-:-:S04]  /*03b0*/  FFMA R7, R14, UR10, R7 ;  /* 0x0000000a0e077c23 */ /* 0x000fc80008000007 */
[----:B------:R-:W-:Y:S01]  /*03c0*/  FFMA R7, R20, UR13, R7 ;  /* 0x0000000d14077c23 */ /* 0x000fe20008000007 */
[----:B-1----:R-:W-:-:S04]  /*03d0*/  IMAD.WIDE R4, R3, 0x4, R4 ;  /* 0x0000000403047825 */ /* 0x002fc800078e0204 */
[----:B0-----:R-:W-:-:S05]  /*03e0*/  FFMA R7, R22, UR6, R7 ;  /* 0x0000000616077c23 */ /* 0x001fca0008000007 */
[----:B------:R-:W-:Y:S01]  /*03f0*/  STG.E desc[UR4][R4.64], R7 ;  /* 0x0000000704007986 */ /* 0x000fe2000c101904 */
[----:B------:R-:W-:Y:S05]  /*0400*/  EXIT ;  /* 0x000000000000794d */ /* 0x000fea0003800000 */
.L_x_0:
[----:B------:R-:W-:-:S00]  /*0410*/  BRA `(.L_x_0) ;  /* 0xfffffffc00fc7947 */ /* 0x000fc0000383ffff */
[----:B------:R-:W-:-:S00]  /*0420*/  NOP ;  /* 0x0000000000007918 */ /* 0x000fc00000000000 */
        /* <DEDUP_REMOVED lines=13> */
.L_x_1:


//--------------------- .nv.shared.reserved.0     --------------------------
	.section	.nv.shared.reserved.0,"aw",@nobits
	.weak		__nv_reservedSMEM_offset_0_alias
	.size		__nv_reservedSMEM_offset_0_alias, 0, 64
	.other		__nv_reservedSMEM_offset_0_alias,@"STO_CUDA_RESERVED_SHARED STV_DEFAULT"
__nv_reservedSMEM_offset_0_alias:
	.zero		0
	.zero		64


//--------------------- .nv.constant0._Z16const_mem_kernelPfS_i --------------------------
	.section	.nv.constant0._Z16const_mem_kernelPfS_i,"a",@progbits
	.sectionflags	@""
	.align	4
.nv.constant0._Z16const_mem_kernelPfS_i:
	.zero		916


//--------------------- SYMBOLS --------------------------

	.type		.nv.reservedSmem.offset0,@object
	.size		.nv.reservedSmem.offset0,0x4
